	.headerflags	@"EF_CUDA_TEXMODE_UNIFIED EF_CUDA_64BIT_ADDRESS EF_CUDA_ACCELERATORS EF_CUDA_SM90 EF_CUDA_VIRTUAL_SM(EF_CUDA_SM90)"
	.elftype	@"ET_EXEC"


//--------------------- .nv.info                  --------------------------
	.section	.nv.info,"",@"SHT_CUDA_INFO"
	.align	4


	//----- nvinfo : EIATTR_REGCOUNT
	.align		4
        /*0000*/ 	.byte	0x04, 0x2f
        /*0002*/ 	.short	(.L_1 - .L_0)
	.align		4
.L_0:
        /*0004*/ 	.word	index@(triton_poi_fused_cat_41)
        /*0008*/ 	.word	0x00000012


	//----- nvinfo : EIATTR_MIN_STACK_SIZE
	.align		4
.L_1:
        /*000c*/ 	.byte	0x04, 0x12
        /*000e*/ 	.short	(.L_3 - .L_2)
	.align		4
.L_2:
        /*0010*/ 	.word	index@(triton_poi_fused_cat_41)
        /*0014*/ 	.word	0x00000000


	//----- nvinfo : EIATTR_FRAME_SIZE
	.align		4
.L_3:
        /*0018*/ 	.byte	0x04, 0x11
        /*001a*/ 	.short	(.L_5 - .L_4)
	.align		4
.L_4:
        /*001c*/ 	.word	index@(triton_poi_fused_cat_41)
        /*0020*/ 	.word	0x00000000


	//----- nvinfo : EIATTR_MIN_STACK_SIZE
	.align		4
.L_5:
        /*0024*/ 	.byte	0x04, 0x12
        /*0026*/ 	.short	(.L_7 - .L_6)
	.align		4
.L_6:
        /*0028*/ 	.word	index@(triton_poi_fused_cat_41)
        /*002c*/ 	.word	0x00000000
.L_7:


//--------------------- .nv.info.triton_poi_fused_cat_41 --------------------------
	.section	.nv.info.triton_poi_fused_cat_41,"",@"SHT_CUDA_INFO"
	.sectionflags	@""
	.align	4


	//----- nvinfo : EIATTR_CUDA_API_VERSION
	.align		4
        /*0000*/ 	.byte	0x04, 0x37
        /*0002*/ 	.short	(.L_9 - .L_8)
.L_8:
        /*0004*/ 	.word	0x0000007c


	//----- nvinfo : EIATTR_KPARAM_INFO
	.align		4
.L_9:
        /*0008*/ 	.byte	0x04, 0x17
        /*000a*/ 	.short	(.L_11 - .L_10)
.L_10:
        /*000c*/ 	.word	0x00000000
        /*0010*/ 	.short	0x0005
        /*0012*/ 	.short	0x0028
        /*0014*/ 	.byte	0x00, 0xf0, 0x11, 0x00


	//----- nvinfo : EIATTR_KPARAM_INFO
	.align		4
.L_11:
        /*0018*/ 	.byte	0x04, 0x17
        /*001a*/ 	.short	(.L_13 - .L_12)
.L_12:
        /*001c*/ 	.word	0x00000000
        /*0020*/ 	.short	0x0004
        /*0022*/ 	.short	0x0020
        /*0024*/ 	.byte	0x00, 0xf4, 0x21, 0x00


	//----- nvinfo : EIATTR_KPARAM_INFO
	.align		4
.L_13:
        /*0028*/ 	.byte	0x04, 0x17
        /*002a*/ 	.short	(.L_15 - .L_14)
.L_14:
        /*002c*/ 	.word	0x00000000
        /*0030*/ 	.short	0x0003
        /*0032*/ 	.short	0x0018
        /*0034*/ 	.byte	0x00, 0xf4, 0x21, 0x00


	//----- nvinfo : EIATTR_KPARAM_INFO
	.align		4
.L_15:
        /*0038*/ 	.byte	0x04, 0x17
        /*003a*/ 	.short	(.L_17 - .L_16)
.L_16:
        /*003c*/ 	.word	0x00000000
        /*0040*/ 	.short	0x0002
        /*0042*/ 	.short	0x0010
        /*0044*/ 	.byte	0x00, 0xf4, 0x21, 0x00


	//----- nvinfo : EIATTR_KPARAM_INFO
	.align		4
.L_17:
        /*0048*/ 	.byte	0x04, 0x17
        /*004a*/ 	.short	(.L_19 - .L_18)
.L_18:
        /*004c*/ 	.word	0x00000000
        /*0050*/ 	.short	0x0001
        /*0052*/ 	.short	0x0008
        /*0054*/ 	.byte	0x00, 0xf4, 0x21, 0x00


	//----- nvinfo : EIATTR_KPARAM_INFO
	.align		4
.L_19:
        /*0058*/ 	.byte	0x04, 0x17
        /*005a*/ 	.short	(.L_21 - .L_20)
.L_20:
        /*005c*/ 	.word	0x00000000
        /*0060*/ 	.short	0x0000
        /*0062*/ 	.short	0x0000
        /*0064*/ 	.byte	0x00, 0xf4, 0x21, 0x00


	//----- nvinfo : EIATTR_SPARSE_MMA_MASK
	.align		4
.L_21:
        /*0068*/ 	.byte	0x03, 0x50
        /*006a*/ 	.short	0x0000


	//----- nvinfo : EIATTR_MAXREG_COUNT
	.align		4
        /*006c*/ 	.byte	0x03, 0x1b
        /*006e*/ 	.short	0x00ff


	//----- nvinfo : EIATTR_EXIT_INSTR_OFFSETS
	.align		4
        /*0070*/ 	.byte	0x04, 0x1c
        /*0072*/ 	.short	(.L_23 - .L_22)


	//   ....[0]....
.L_22:
        /*0074*/ 	.word	0x00000430


	//----- nvinfo : EIATTR_REQNTID
	.align		4
.L_23:
        /*0078*/ 	.byte	0x04, 0x10
        /*007a*/ 	.short	(.L_25 - .L_24)
.L_24:
        /*007c*/ 	.word	0x00000100
        /*0080*/ 	.word	0x00000001
        /*0084*/ 	.word	0x00000001


	//----- nvinfo : EIATTR_CBANK_PARAM_SIZE
	.align		4
.L_25:
        /*0088*/ 	.byte	0x03, 0x19
        /*008a*/ 	.short	0x002c


	//----- nvinfo : EIATTR_PARAM_CBANK
	.align		4
        /*008c*/ 	.byte	0x04, 0x0a
        /*008e*/ 	.short	(.L_27 - .L_26)
	.align		4
.L_26:
        /*0090*/ 	.word	index@(.nv.constant0.triton_poi_fused_cat_41)
        /*0094*/ 	.short	0x0210
        /*0096*/ 	.short	0x002c


	//----- nvinfo : EIATTR_SW_WAR
	.align		4
.L_27:
        /*0098*/ 	.byte	0x04, 0x36
        /*009a*/ 	.short	(.L_29 - .L_28)
.L_28:
        /*009c*/ 	.word	0x00000008
.L_29:


//--------------------- .nv.callgraph             --------------------------
	.section	.nv.callgraph,"",@"SHT_CUDA_CALLGRAPH"
	.align	4
	.sectionentsize	8
	.align		4
        /*0000*/ 	.word	0x00000000
	.align		4
        /*0004*/ 	.word	0xffffffff
	.align		4
        /*0008*/ 	.word	0x00000000
	.align		4
        /*000c*/ 	.word	0xfffffffe
	.align		4
        /*0010*/ 	.word	0x00000000
	.align		4
        /*0014*/ 	.word	0xfffffffd
	.align		4
        /*0018*/ 	.word	0x00000000
	.align		4
        /*001c*/ 	.word	0xfffffffc


//--------------------- .text.triton_poi_fused_cat_41 --------------------------
	.section	.text.triton_poi_fused_cat_41,"ax",@progbits
	.align	128
        .global         triton_poi_fused_cat_41
        .type           triton_poi_fused_cat_41,@function
        .size           triton_poi_fused_cat_41,(.L_x_1 - triton_poi_fused_cat_41)
        .other          triton_poi_fused_cat_41,@"STO_CUDA_ENTRY STV_DEFAULT"
triton_poi_fused_cat_41:
.text.triton_poi_fused_cat_41:
[----:B------:R-:W-:Y:S01]  /*0000*/  LDC R1, c[0x0][0x28] ;  /* 0x00000a00ff017b82 */ /* 0x000fe20000000800 */
[----:B------:R-:W1:Y:S07]  /*0010*/  S2R R0, SR_TID.X ;  /* 0x0000000000007919 */ /* 0x000e6e0000002100 */
[----:B------:R-:W2:Y:S01]  /*0020*/  LDC.64 R4, c[0x0][0x218] ;  /* 0x00008600ff047b82 */ /* 0x000ea20000000a00 */
[----:B------:R-:W-:Y:S01]  /*0030*/  ULDC.64 UR4, c[0x0][0x210] ;  /* 0x0000840000047ab9 */ /* 0x000fe20000000a00 */
[----:B------:R-:W-:Y:S01]  /*0040*/  ULDC.64 UR6, c[0x0][0x228] ;  /* 0x00008a0000067ab9 */ /* 0x000fe20000000a00 */
[----:B------:R-:W3:Y:S01]  /*0050*/  S2R R3, SR_CTAID.X ;  /* 0x0000000000037919 */ /* 0x000ee20000002500 */
[----:B-1----:R-:W-:-:S05]  /*0060*/  IMAD.SHL.U32 R0, R0, 0x2, RZ ;  /* 0x0000000200007824 */ /* 0x002fca00078e00ff */
[----:B------:R-:W-:-:S05]  /*0070*/  LOP3.LUT R0, R0, 0x1fe, RZ, 0xc0, !PT ;  /* 0x000001fe00007812 */ /* 0x000fca00078ec0ff */
[----:B---3--:R-:W-:-:S05]  /*0080*/  IMAD R0, R3, 0x200, R0 ;  /* 0x0000020003007824 */ /* 0x008fca00078e0200 */
[----:B------:R-:W-:-:S04]  /*0090*/  SHF.R.S32.HI R3, RZ, 0x1f, R0 ;  /* 0x0000001fff037819 */ /* 0x000fc80000011400 */
[CC--:B------:R-:W-:Y:S02]  /*00a0*/  LEA.HI R7, R3.reuse, R0.reuse, RZ, 0xc ;  /* 0x0000000003077211 */ /* 0x0c0fe400078f60ff */
[----:B------:R-:W-:Y:S02]  /*00b0*/  LEA.HI R6, R3, R0, RZ, 0x12 ;  /* 0x0000000003067211 */ /* 0x000fe400078f90ff */
[----:B------:R-:W-:Y:S02]  /*00c0*/  SHF.R.S32.HI R2, RZ, 0xc, R7 ;  /* 0x0000000cff027819 */ /* 0x000fe40000011407 */
[----:B------:R-:W-:Y:S02]  /*00d0*/  SHF.R.S32.HI R8, RZ, 0x12, R6 ;  /* 0x00000012ff087819 */ /* 0x000fe40000011406 */
[----:B------:R-:W-:Y:S02]  /*00e0*/  LEA.HI R3, R2, R2, RZ, 0x6 ;  /* 0x0000000202037211 */ /* 0x000fe400078f30ff */
[----:B------:R-:W-:Y:S01]  /*00f0*/  LOP3.LUT R9, R6, 0xfffc0000, RZ, 0xc0, !PT ;  /* 0xfffc000006097812 */ /* 0x000fe200078ec0ff */
[----:B------:R-:W-:Y:S01]  /*0100*/  IMAD.SHL.U32 R15, R8, 0x20000, RZ ;  /* 0x00020000080f7824 */ /* 0x000fe200078e00ff */
[----:B------:R-:W-:-:S02]  /*0110*/  LOP3.LUT R3, R3, 0xffffffc0, RZ, 0xc0, !PT ;  /* 0xffffffc003037812 */ /* 0x000fc400078ec0ff */
[----:B------:R-:W-:-:S03]  /*0120*/  PRMT R6, RZ, 0x7610, R6 ;  /* 0x00007610ff067816 */ /* 0x000fc60000000006 */
[----:B------:R-:W-:Y:S01]  /*0130*/  IMAD.IADD R13, R2, 0x1, -R3 ;  /* 0x00000001020d7824 */ /* 0x000fe200078e0a03 */
[----:B------:R-:W-:Y:S02]  /*0140*/  IADD3 R3, R15, R0, -R9 ;  /* 0x000000000f037210 */ /* 0x000fe40007ffe809 */
[----:B------:R-:W1:Y:S02]  /*0150*/  LDC.64 R8, c[0x0][0x220] ;  /* 0x00008800ff087b82 */ /* 0x000e640000000a00 */
[----:B------:R-:W-:Y:S02]  /*0160*/  ISETP.GE.AND P0, PT, R13, 0x20, PT ;  /* 0x000000200d00780c */ /* 0x000fe40003f06270 */
[----:B------:R-:W-:-:S04]  /*0170*/  IADD3 R10, P1, R3, UR4, RZ ;  /* 0x00000004030a7c10 */ /* 0x000fc8000ff3e0ff */
[----:B------:R-:W-:Y:S01]  /*0180*/  LEA.HI.X.SX32 R11, R3, UR5, 0x1, P1 ;  /* 0x00000005030b7c11 */ /* 0x000fe200088f0eff */
[----:B------:R-:W-:Y:S01]  /*0190*/  ULDC.64 UR4, c[0x0][0x208] ;  /* 0x0000820000047ab9 */ /* 0x000fe20000000a00 */
[----:B------:R-:W-:-:S05]  /*01a0*/  LOP3.LUT R7, R7, 0xfffff000, RZ, 0xc0, !PT ;  /* 0xfffff00007077812 */ /* 0x000fca00078ec0ff */
[----:B------:R3:W4:Y:S01]  /*01b0*/  @!P0 LDG.E.U16 R6, desc[UR4][R10.64] ;  /* 0x000000040a068981 */ /* 0x000722000c1e1500 */
[----:B------:R-:W-:Y:S02]  /*01c0*/  IMAD.IADD R12, R0, 0x1, -R7 ;  /* 0x00000001000c7824 */ /* 0x000fe400078e0a07 */
[C---:B------:R-:W-:Y:S01]  /*01d0*/  IMAD.SHL.U32 R14, R13.reuse, 0x1000, RZ ;  /* 0x000010000d0e7824 */ /* 0x040fe200078e00ff */
[----:B------:R-:W-:Y:S01]  /*01e0*/  ISETP.GT.AND P1, PT, R13, 0x1f, PT ;  /* 0x0000001f0d00780c */ /* 0x000fe20003f24270 */
[----:B--2---:R-:W-:Y:S01]  /*01f0*/  IMAD.WIDE R4, R3, 0x4, R4 ;  /* 0x0000000403047825 */ /* 0x004fe200078e0204 */
[----:B------:R-:W-:-:S03]  /*0200*/  CS2R R2, SRZ ;  /* 0x0000000000027805 */ /* 0x000fc6000001ff00 */
[----:B-1----:R-:W-:Y:S01]  /*0210*/  IMAD.WIDE R8, R13, 0x4, R8 ;  /* 0x000000040d087825 */ /* 0x002fe200078e0208 */
[--C-:B---3--:R-:W-:Y:S02]  /*0220*/  SHF.R.S32.HI R11, RZ, 0x1f, R15.reuse ;  /* 0x0000001fff0b7819 */ /* 0x108fe4000001140f */
[----:B------:R-:W-:Y:S01]  /*0230*/  IADD3 R15, P2, P3, R14, R12, R15 ;  /* 0x0000000c0e0f7210 */ /* 0x000fe20007b5e00f */
[----:B------:R-:W-:Y:S02]  /*0240*/  IMAD.MOV.U32 R13, RZ, RZ, RZ ;  /* 0x000000ffff0d7224 */ /* 0x000fe400078e00ff */
[----:B------:R-:W-:Y:S01]  /*0250*/  IMAD.MOV.U32 R7, RZ, RZ, RZ ;  /* 0x000000ffff077224 */ /* 0x000fe200078e00ff */
[----:B------:R-:W-:Y:S01]  /*0260*/  SHF.R.S32.HI R12, RZ, 0x1f, R12 ;  /* 0x0000001fff0c7819 */ /* 0x000fe2000001140c */
[----:B------:R1:W2:Y:S01]  /*0270*/  @!P0 LDG.E.64 R2, desc[UR4][R4.64] ;  /* 0x0000000404028981 */ /* 0x0002a2000c1e1b00 */
[----:B------:R-:W-:-:S03]  /*0280*/  SHF.R.S32.HI R14, RZ, 0x1f, R14 ;  /* 0x0000001fff0e7819 */ /* 0x000fc6000001140e */
[----:B------:R-:W3:Y:S01]  /*0290*/  @!P0 LDG.E.EL R13, desc[UR4][R8.64] ;  /* 0x00000004080d8981 */ /* 0x000ee2000c2e1900 */
[----:B------:R-:W-:Y:S02]  /*02a0*/  IADD3.X R12, R14, R12, R11, P2, P3 ;  /* 0x0000000c0e0c7210 */ /* 0x000fe400017e640b */
[C---:B------:R-:W-:Y:S01]  /*02b0*/  LEA R10, P2, R15.reuse, UR6, 0x2 ;  /* 0x000000060f0a7c11 */ /* 0x040fe2000f8410ff */
[----:B------:R5:W3:Y:S01]  /*02c0*/  @!P0 LDG.E.EL R7, desc[UR4][R8.64] ;  /* 0x0000000408078981 */ /* 0x000ae2000c2e1900 */
[----:B-1----:R-:W-:Y:S02]  /*02d0*/  CS2R R4, SRZ ;  /* 0x0000000000047805 */ /* 0x002fe4000001ff00 */
[----:B------:R-:W-:-:S05]  /*02e0*/  LEA.HI.X R11, R15, UR7, R12, 0x2, P2 ;  /* 0x000000070f0b7c11 */ /* 0x000fca00090f140c */
[----:B------:R-:W3:Y:S01]  /*02f0*/  @P1 LDG.E.64 R4, desc[UR4][R10.64+-0x80000] ;  /* 0xf80000040a041981 */ /* 0x000ee2000c1e1b00 */
[----:B-----5:R-:W1:Y:S02]  /*0300*/  LDC.64 R8, c[0x0][0x230] ;  /* 0x00008c00ff087b82 */ /* 0x020e640000000a00 */
[----:B-1----:R-:W-:Y:S01]  /*0310*/  IMAD.WIDE R8, R0, 0x4, R8 ;  /* 0x0000000400087825 */ /* 0x002fe200078e0208 */
[----:B----4-:R-:W-:-:S04]  /*0320*/  SEL R6, R6, RZ, !P0 ;  /* 0x000000ff06067207 */ /* 0x010fc80004000000 */
[C---:B------:R-:W-:Y:S02]  /*0330*/  LOP3.LUT R12, R6.reuse, 0xffff, RZ, 0xc0, !PT ;  /* 0x0000ffff060c7812 */ /* 0x040fe400078ec0ff */
[----:B------:R-:W-:Y:S02]  /*0340*/  LOP3.LUT P3, RZ, R6, 0xff, RZ, 0xc0, !PT ;  /* 0x000000ff06ff7812 */ /* 0x000fe4000786c0ff */
[----:B------:R-:W-:-:S04]  /*0350*/  SHF.R.U32.HI R12, RZ, 0x8, R12 ;  /* 0x00000008ff0c7819 */ /* 0x000fc8000001160c */
[----:B------:R-:W-:-:S04]  /*0360*/  PRMT R12, R12, 0x9910, RZ ;  /* 0x000099100c0c7816 */ /* 0x000fc800000000ff */
[----:B------:R-:W-:Y:S02]  /*0370*/  ISETP.NE.AND P2, PT, R12, RZ, PT ;  /* 0x000000ff0c00720c */ /* 0x000fe40003f45270 */
[----:B--2---:R-:W-:Y:S02]  /*0380*/  SEL R2, R2, RZ, !P0 ;  /* 0x000000ff02027207 */ /* 0x004fe40004000000 */
[----:B------:R-:W-:Y:S02]  /*0390*/  SEL R12, R3, RZ, !P0 ;  /* 0x000000ff030c7207 */ /* 0x000fe40004000000 */
[----:B---3--:R-:W-:Y:S02]  /*03a0*/  SEL R13, R13, RZ, !P0 ;  /* 0x000000ff0d0d7207 */ /* 0x008fe40004000000 */
[----:B------:R-:W-:-:S03]  /*03b0*/  SEL R7, R7, RZ, !P0 ;  /* 0x000000ff07077207 */ /* 0x000fc60004000000 */
[----:B------:R-:W-:Y:S02]  /*03c0*/  FADD R6, R2, R13 ;  /* 0x0000000d02067221 */ /* 0x000fe40000000000 */
[----:B------:R-:W-:Y:S02]  /*03d0*/  FADD R7, R12, R7 ;  /* 0x000000070c077221 */ /* 0x000fe40000000000 */
[----:B------:R-:W-:Y:S01]  /*03e0*/  @!P3 FMUL R6, R6, 0.10000000149011611938 ;  /* 0x3dcccccd0606b820 */ /* 0x000fe20000400000 */
[----:B------:R-:W-:Y:S01]  /*03f0*/  @P0 SEL R6, R4, RZ, P1 ;  /* 0x000000ff04060207 */ /* 0x000fe20000800000 */
[----:B------:R-:W-:Y:S01]  /*0400*/  @!P2 FMUL R7, R7, 0.10000000149011611938 ;  /* 0x3dcccccd0707a820 */ /* 0x000fe20000400000 */
[----:B------:R-:W-:-:S05]  /*0410*/  @P0 SEL R7, R5, RZ, P1 ;  /* 0x000000ff05070207 */ /* 0x000fca0000800000 */
[----:B------:R-:W-:Y:S01]  /*0420*/  STG.E.64 desc[UR4][R8.64], R6 ;  /* 0x0000000608007986 */ /* 0x000fe2000c101b04 */
[----:B------:R-:W-:Y:S05]  /*0430*/  EXIT ;  /* 0x000000000000794d */ /* 0x000fea0003800000 */
.L_x_0:
[----:B------:R-:W-:-:S00]  /*0440*/  BRA `(.L_x_0) ;  /* 0xfffffffc00fc7947 */ /* 0x000fc0000383ffff */
[----:B------:R-:W-:-:S00]  /*0450*/  NOP ;  /* 0x0000000000007918 */ /* 0x000fc00000000000 */
        /* <DEDUP_REMOVED lines=10> */
.L_x_1:


//--------------------- .nv.constant0.triton_poi_fused_cat_41 --------------------------
	.section	.nv.constant0.triton_poi_fused_cat_41,"a",@progbits
	.sectionflags	@""
	.align	4
.nv.constant0.triton_poi_fused_cat_41:
	.zero		572
